//
// Generated by NVIDIA NVVM Compiler
//
// Compiler Build ID: CL-36424714
// Cuda compilation tools, release 13.0, V13.0.88
// Based on NVVM 20.0.0
//

.version 9.0
.target sm_100
.address_size 64

	// .globl	_Z13dotProductGPUPfS_S_i
// _ZZ13dotProductGPUPfS_S_iE4temp has been demoted

.visible .entry _Z13dotProductGPUPfS_S_i(
	.param .u64 .ptr .align 1 _Z13dotProductGPUPfS_S_i_param_0,
	.param .u64 .ptr .align 1 _Z13dotProductGPUPfS_S_i_param_1,
	.param .u64 .ptr .align 1 _Z13dotProductGPUPfS_S_i_param_2,
	.param .u32 _Z13dotProductGPUPfS_S_i_param_3
)
{
	.reg .pred 	%p<6>;
	.reg .b32 	%r<19>;
	.reg .b32 	%f<10>;
	.reg .b64 	%rd<19>;
	// demoted variable
	.shared .align 4 .b8 _ZZ13dotProductGPUPfS_S_iE4temp[4096];
	ld.param.u64 	%rd3, [_Z13dotProductGPUPfS_S_i_param_0];
	ld.param.u64 	%rd4, [_Z13dotProductGPUPfS_S_i_param_1];
	ld.param.u64 	%rd2, [_Z13dotProductGPUPfS_S_i_param_2];
	ld.param.u32 	%r7, [_Z13dotProductGPUPfS_S_i_param_3];
	cvta.to.global.u64 	%rd5, %rd4;
	cvta.to.global.u64 	%rd6, %rd3;
	mov.u32 	%r1, %tid.x;
	mov.u32 	%r8, %ntid.x;
	mov.u32 	%r9, %ctaid.x;
	mad.lo.s32 	%r10, %r8, %r9, %r1;
	mul.wide.s32 	%rd7, %r10, 4;
	add.s64 	%rd8, %rd6, %rd7;
	ld.global.f32 	%f1, [%rd8];
	add.s64 	%rd9, %rd5, %rd7;
	ld.global.f32 	%f2, [%rd9];
	mul.f32 	%f3, %f1, %f2;
	shl.b32 	%r11, %r1, 2;
	mov.u32 	%r12, _ZZ13dotProductGPUPfS_S_iE4temp;
	add.s32 	%r2, %r12, %r11;
	setp.lt.s32 	%p1, %r10, %r7;
	selp.f32 	%f4, %f3, 0f00000000, %p1;
	st.shared.f32 	[%r2], %f4;
	bar.sync 	0;
	add.s32 	%r13, %r8, -1;
	cvt.u64.u32 	%rd10, %r13;
	shr.u64 	%rd11, %rd10, 1;
	or.b64  	%rd12, %rd11, %rd10;
	shr.u64 	%rd13, %rd12, 2;
	or.b64  	%rd14, %rd13, %rd12;
	shr.u64 	%rd15, %rd14, 4;
	or.b64  	%rd16, %rd15, %rd14;
	shr.u64 	%rd17, %rd16, 8;
	or.b64  	%rd1, %rd17, %rd16;
	setp.eq.s64 	%p2, %rd1, 0;
	@%p2 bra 	$L__BB0_5;
	cvt.u32.u64 	%r14, %rd1;
	add.s32 	%r18, %r14, 1;
$L__BB0_2:
	shr.u32 	%r5, %r18, 1;
	setp.ge.u32 	%p3, %r1, %r5;
	@%p3 bra 	$L__BB0_4;
	ld.shared.f32 	%f5, [%r2];
	shl.b32 	%r15, %r5, 2;
	add.s32 	%r16, %r2, %r15;
	ld.shared.f32 	%f6, [%r16];
	add.f32 	%f7, %f5, %f6;
	st.shared.f32 	[%r2], %f7;
$L__BB0_4:
	bar.sync 	0;
	add.s32 	%r17, %r18, 1;
	shr.u32 	%r6, %r17, 1;
	setp.gt.u32 	%p4, %r18, 2;
	mov.u32 	%r18, %r6;
	@%p4 bra 	$L__BB0_2;
$L__BB0_5:
	setp.ne.s32 	%p5, %r1, 0;
	@%p5 bra 	$L__BB0_7;
	ld.shared.f32 	%f8, [_ZZ13dotProductGPUPfS_S_iE4temp];
	cvta.to.global.u64 	%rd18, %rd2;
	atom.global.add.f32 	%f9, [%rd18], %f8;
$L__BB0_7:
	ret;

}


// ===== COMPILED SASS (sm_100) =====

	.target	sm_100

	.elftype	@"ET_EXEC"


//--------------------- .note.nv.tkinfo           --------------------------
	.section	.note.nv.tkinfo,"",@"SHT_NOTE"
	.sectionflags	@"SHF_NOTE_NV_TKINFO"
	.tkinfo
        /*0018*/ 	.word	0x00000002
        /*0030*/ 	.string	""
        /*0030*/ 	.string	"ptxas"
        /*0030*/ 	.string	"Cuda compilation tools, release 13.0, V13.0.88"
        /*0030*/ 	.string	"Build cuda_13.0.r13.0/compiler.36424714_0"
        /*0030*/ 	.string	"-arch sm_100 -m 64 "



//--------------------- .note.nv.cuinfo           --------------------------
	.section	.note.nv.cuinfo,"",@"SHT_NOTE"
	.sectionflags	@"SHF_NOTE_NV_CUINFO"
        /*0018*/ 	.short	0x0002
        /*001a*/ 	.short	0x0064
        /*001c*/ 	.short	0x0082
	.zero		2


//--------------------- .nv.info                  --------------------------
	.section	.nv.info,"",@"SHT_CUDA_INFO"
	.align	4


	//----- nvinfo : EIATTR_REGCOUNT
	.align		4
        /*0000*/ 	.byte	0x04, 0x2f
        /*0002*/ 	.short	(.L_1 - .L_0)
	.align		4
.L_0:
        /*0004*/ 	.word	index@(_Z13dotProductGPUPfS_S_i)
        /*0008*/ 	.word	0x0000000a


	//----- nvinfo : EIATTR_FRAME_SIZE
	.align		4
.L_1:
        /*000c*/ 	.byte	0x04, 0x11
        /*000e*/ 	.short	(.L_3 - .L_2)
	.align		4
.L_2:
        /*0010*/ 	.word	index@(_Z13dotProductGPUPfS_S_i)
        /*0014*/ 	.word	0x00000000


	//----- nvinfo : EIATTR_MIN_STACK_SIZE
	.align		4
.L_3:
        /*0018*/ 	.byte	0x04, 0x12
        /*001a*/ 	.short	(.L_5 - .L_4)
	.align		4
.L_4:
        /*001c*/ 	.word	index@(_Z13dotProductGPUPfS_S_i)
        /*0020*/ 	.word	0x00000000
.L_5:


//--------------------- .nv.compat                --------------------------
	.section	.nv.compat,"",@"SHT_CUDA_COMPAT_INFO"
	.align	4
        /*0000*/ 	.byte	0x02, 0x09, 0x00, 0x00, 0x02, 0x02, 0x01, 0x00, 0x02, 0x05, 0x05, 0x00, 0x03, 0x07, 0x01, 0x01
        /*0010*/ 	.byte	0x02, 0x03, 0x00, 0x00, 0x02, 0x06, 0x01, 0x00, 0x04, 0x0b, 0x08, 0x00, 0x09, 0x00, 0x00, 0x00
        /*0020*/ 	.byte	0x00, 0x00, 0x00, 0x00


//--------------------- .nv.info._Z13dotProductGPUPfS_S_i --------------------------
	.section	.nv.info._Z13dotProductGPUPfS_S_i,"",@"SHT_CUDA_INFO"
	.sectionflags	@""
	.align	4


	//----- nvinfo : EIATTR_CUDA_API_VERSION
	.align		4
        /*0000*/ 	.byte	0x04, 0x37
        /*0002*/ 	.short	(.L_7 - .L_6)
.L_6:
        /*0004*/ 	.word	0x00000082


	//----- nvinfo : EIATTR_KPARAM_INFO
	.align		4
.L_7:
        /*0008*/ 	.byte	0x04, 0x17
        /*000a*/ 	.short	(.L_9 - .L_8)
.L_8:
        /*000c*/ 	.word	0x00000000
        /*0010*/ 	.short	0x0003
        /*0012*/ 	.short	0x0018
        /*0014*/ 	.byte	0x00, 0xf0, 0x11, 0x00


	//----- nvinfo : EIATTR_KPARAM_INFO
	.align		4
.L_9:
        /*0018*/ 	.byte	0x04, 0x17
        /*001a*/ 	.short	(.L_11 - .L_10)
.L_10:
        /*001c*/ 	.word	0x00000000
        /*0020*/ 	.short	0x0002
        /*0022*/ 	.short	0x0010
        /*0024*/ 	.byte	0x00, 0xf5, 0x21, 0x00


	//----- nvinfo : EIATTR_KPARAM_INFO
	.align		4
.L_11:
        /*0028*/ 	.byte	0x04, 0x17
        /*002a*/ 	.short	(.L_13 - .L_12)
.L_12:
        /*002c*/ 	.word	0x00000000
        /*0030*/ 	.short	0x0001
        /*0032*/ 	.short	0x0008
        /*0034*/ 	.byte	0x00, 0xf5, 0x21, 0x00


	//----- nvinfo : EIATTR_KPARAM_INFO
	.align		4
.L_13:
        /*0038*/ 	.byte	0x04, 0x17
        /*003a*/ 	.short	(.L_15 - .L_14)
.L_14:
        /*003c*/ 	.word	0x00000000
        /*0040*/ 	.short	0x0000
        /*0042*/ 	.short	0x0000
        /*0044*/ 	.byte	0x00, 0xf5, 0x21, 0x00


	//----- nvinfo : EIATTR_SPARSE_MMA_MASK
	.align		4
.L_15:
        /*0048*/ 	.byte	0x03, 0x50
        /*004a*/ 	.short	0x0000


	//----- nvinfo : EIATTR_MAXREG_COUNT
	.align		4
        /*004c*/ 	.byte	0x03, 0x1b
        /*004e*/ 	.short	0x00ff


	//----- nvinfo : EIATTR_NUM_BARRIERS
	.align		4
        /*0050*/ 	.byte	0x02, 0x4c
        /*0052*/ 	.byte	0x01
	.zero		1


	//----- nvinfo : EIATTR_MERCURY_ISA_VERSION
	.align		4
        /*0054*/ 	.byte	0x03, 0x5f
        /*0056*/ 	.short	0x0101


	//----- nvinfo : EIATTR_VRC_CTA_INIT_COUNT
	.align		4
        /*0058*/ 	.byte	0x02, 0x4a
	.zero		1
	.zero		1


	//----- nvinfo : EIATTR_EXIT_INSTR_OFFSETS
	.align		4
        /*005c*/ 	.byte	0x04, 0x1c
        /*005e*/ 	.short	(.L_17 - .L_16)


	//   ....[0]....
.L_16:
        /*0060*/ 	.word	0x00000310


	//   ....[1]....
        /*0064*/ 	.word	0x00000380


	//----- nvinfo : EIATTR_CBANK_PARAM_SIZE
	.align		4
.L_17:
        /*0068*/ 	.byte	0x03, 0x19
        /*006a*/ 	.short	0x001c


	//----- nvinfo : EIATTR_PARAM_CBANK
	.align		4
        /*006c*/ 	.byte	0x04, 0x0a
        /*006e*/ 	.short	(.L_19 - .L_18)
	.align		4
.L_18:
        /*0070*/ 	.word	index@(.nv.constant0._Z13dotProductGPUPfS_S_i)
        /*0074*/ 	.short	0x0380
        /*0076*/ 	.short	0x001c


	//----- nvinfo : EIATTR_SW_WAR
	.align		4
.L_19:
        /*0078*/ 	.byte	0x04, 0x36
        /*007a*/ 	.short	(.L_21 - .L_20)
.L_20:
        /*007c*/ 	.word	0x00000008
.L_21:


//--------------------- .nv.callgraph             --------------------------
	.section	.nv.callgraph,"",@"SHT_CUDA_CALLGRAPH"
	.align	4
	.sectionentsize	8
	.align		4
        /*0000*/ 	.word	0x00000000
	.align		4
        /*0004*/ 	.word	0xffffffff
	.align		4
        /*0008*/ 	.word	0x00000000
	.align		4
        /*000c*/ 	.word	0xfffffffe
	.align		4
        /*0010*/ 	.word	0x00000000
	.align		4
        /*0014*/ 	.word	0xfffffffd
	.align		4
        /*0018*/ 	.word	0x00000000
	.align		4
        /*001c*/ 	.word	0xfffffffc


//--------------------- .text._Z13dotProductGPUPfS_S_i --------------------------
	.section	.text._Z13dotProductGPUPfS_S_i,"ax",@progbits
	.align	128
        .global         _Z13dotProductGPUPfS_S_i
        .type           _Z13dotProductGPUPfS_S_i,@function
        .size           _Z13dotProductGPUPfS_S_i,(.L_x_3 - _Z13dotProductGPUPfS_S_i)
        .other          _Z13dotProductGPUPfS_S_i,@"STO_CUDA_ENTRY STV_DEFAULT"
_Z13dotProductGPUPfS_S_i:
.text._Z13dotProductGPUPfS_S_i:
[----:B------:R-:W-:Y:S01]  /*0000*/  LDC R1, c[0x0][0x37c] ;  /* 0x0000df00ff017b82 */ /* 0x000fe20000000800 */
[----:B------:R-:W0:Y:S07]  /*0010*/  S2R R6, SR_TID.X ;  /* 0x0000000000067919 */ /* 0x000e2e0000002100 */
[----:B------:R-:W1:Y:S01]  /*0020*/  LDC.64 R2, c[0x0][0x380] ;  /* 0x0000e000ff027b82 */ /* 0x000e620000000a00 */
[----:B------:R-:W0:Y:S01]  /*0030*/  LDCU UR4, c[0x0][0x360] ;  /* 0x00006c00ff0477ac */ /* 0x000e220008000800 */
[----:B------:R-:W0:Y:S01]  /*0040*/  S2R R7, SR_CTAID.X ;  /* 0x0000000000077919 */ /* 0x000e220000002500 */
[----:B------:R-:W2:Y:S05]  /*0050*/  LDCU.64 UR8, c[0x0][0x358] ;  /* 0x00006b00ff0877ac */ /* 0x000eaa0008000a00 */
[----:B------:R-:W3:Y:S01]  /*0060*/  LDC.64 R4, c[0x0][0x388] ;  /* 0x0000e200ff047b82 */ /* 0x000ee20000000a00 */
[----:B------:R-:W4:Y:S01]  /*0070*/  LDCU UR10, c[0x0][0x398] ;  /* 0x00007300ff0a77ac */ /* 0x000f220008000800 */
[----:B0-----:R-:W-:-:S04]  /*0080*/  IMAD R7, R7, UR4, R6 ;  /* 0x0000000407077c24 */ /* 0x001fc8000f8e0206 */
[----:B-1----:R-:W-:-:S04]  /*0090*/  IMAD.WIDE R2, R7, 0x4, R2 ;  /* 0x0000000407027825 */ /* 0x002fc800078e0202 */
[C---:B---3--:R-:W-:Y:S02]  /*00a0*/  IMAD.WIDE R4, R7.reuse, 0x4, R4 ;  /* 0x0000000407047825 */ /* 0x048fe400078e0204 */
[----:B--2---:R-:W2:Y:S04]  /*00b0*/  LDG.E R2, desc[UR8][R2.64] ;  /* 0x0000000802027981 */ /* 0x004ea8000c1e1900 */
[----:B------:R-:W2:Y:S01]  /*00c0*/  LDG.E R5, desc[UR8][R4.64] ;  /* 0x0000000804057981 */ /* 0x000ea2000c1e1900 */
[----:B------:R-:W-:Y:S01]  /*00d0*/  UIADD3 UR4, UPT, UPT, UR4, -0x1, URZ ;  /* 0xffffffff04047890 */ /* 0x000fe2000fffe0ff */
[----:B------:R-:W0:Y:S01]  /*00e0*/  S2UR UR5, SR_CgaCtaId ;  /* 0x00000000000579c3 */ /* 0x000e220000008800 */
[----:B----4-:R-:W-:Y:S02]  /*00f0*/  ISETP.GE.AND P1, PT, R7, UR10, PT ;  /* 0x0000000a07007c0c */ /* 0x010fe4000bf26270 */
[----:B------:R-:W-:Y:S01]  /*0100*/  USHF.R.U64 UR6, UR4, 0x1, URZ ;  /* 0x0000000104067899 */ /* 0x000fe200080012ff */
[----:B------:R-:W-:-:S03]  /*0110*/  ISETP.NE.AND P0, PT, R6, RZ, PT ;  /* 0x000000ff0600720c */ /* 0x000fc60003f05270 */
[----:B------:R-:W-:-:S04]  /*0120*/  ULOP3.LUT UR6, UR6, UR4, URZ, 0xfc, !UPT ;  /* 0x0000000406067292 */ /* 0x000fc8000f8efcff */
[----:B------:R-:W-:-:S04]  /*0130*/  USHF.R.U64 UR4, UR6, 0x2, URZ ;  /* 0x0000000206047899 */ /* 0x000fc800080012ff */
[----:B------:R-:W-:-:S04]  /*0140*/  ULOP3.LUT UR4, UR4, UR6, URZ, 0xfc, !UPT ;  /* 0x0000000604047292 */ /* 0x000fc8000f8efcff */
[----:B------:R-:W-:-:S04]  /*0150*/  USHF.R.U64 UR7, UR4, 0x4, URZ ;  /* 0x0000000404077899 */ /* 0x000fc800080012ff */
[----:B------:R-:W-:-:S03]  /*0160*/  ULOP3.LUT UR7, UR7, UR4, URZ, 0xfc, !UPT ;  /* 0x0000000407077292 */ /* 0x000fc6000f8efcff */
[----:B------:R-:W-:Y:S01]  /*0170*/  UMOV UR4, 0x400 ;  /* 0x0000040000047882 */ /* 0x000fe20000000000 */
[----:B------:R-:W-:Y:S02]  /*0180*/  USHF.R.U64 UR6, UR7, 0x8, URZ ;  /* 0x0000000807067899 */ /* 0x000fe400080012ff */
[----:B0-----:R-:W-:Y:S02]  /*0190*/  ULEA UR4, UR5, UR4, 0x18 ;  /* 0x0000000405047291 */ /* 0x001fe4000f8ec0ff */
[----:B------:R-:W-:-:S04]  /*01a0*/  ULOP3.LUT UR5, UR6, UR7, URZ, 0xfc, !UPT ;  /* 0x0000000706057292 */ /* 0x000fc8000f8efcff */
[----:B------:R-:W-:Y:S01]  /*01b0*/  LEA R0, R6, UR4, 0x2 ;  /* 0x0000000406007c11 */ /* 0x000fe2000f8e10ff */
[----:B------:R-:W-:-:S04]  /*01c0*/  UISETP.NE.U32.AND UP0, UPT, UR5, URZ, UPT ;  /* 0x000000ff0500728c */ /* 0x000fc8000bf05070 */
[----:B------:R-:W-:Y:S01]  /*01d0*/  UISETP.NE.AND.EX UP0, UPT, URZ, URZ, UPT, UP0 ;  /* 0x000000ffff00728c */ /* 0x000fe2000bf05300 */
[----:B--2---:R-:W-:-:S05]  /*01e0*/  FMUL R2, R2, R5 ;  /* 0x0000000502027220 */ /* 0x004fca0000400000 */
[----:B------:R-:W-:-:S05]  /*01f0*/  FSEL R3, R2, RZ, !P1 ;  /* 0x000000ff02037208 */ /* 0x000fca0004800000 */
[----:B------:R0:W-:Y:S01]  /*0200*/  STS [R0], R3 ;  /* 0x0000000300007388 */ /* 0x0001e20000000800 */
[----:B------:R-:W-:Y:S06]  /*0210*/  BAR.SYNC.DEFER_BLOCKING 0x0 ;  /* 0x0000000000007b1d */ /* 0x000fec0000010000 */
[----:B------:R-:W-:Y:S05]  /*0220*/  BRA.U !UP0, `(.L_x_0) ;  /* 0x0000000108387547 */ /* 0x000fea000b800000 */
[----:B------:R-:W-:-:S06]  /*0230*/  UIADD3 UR4, UPT, UPT, UR5, 0x1, URZ ;  /* 0x0000000105047890 */ /* 0x000fcc000fffe0ff */
[----:B------:R-:W-:-:S07]  /*0240*/  IMAD.U32 R2, RZ, RZ, UR4 ;  /* 0x00000004ff027e24 */ /* 0x000fce000f8e00ff */
.L_x_1:
[----:B0-----:R-:W-:Y:S01]  /*0250*/  SHF.R.U32.HI R3, RZ, 0x1, R2 ;  /* 0x00000001ff037819 */ /* 0x001fe20000011602 */
[----:B------:R-:W-:-:S03]  /*0260*/  VIADD R5, R2, 0x1 ;  /* 0x0000000102057836 */ /* 0x000fc60000000000 */
[----:B------:R-:W-:-:S13]  /*0270*/  ISETP.GE.U32.AND P1, PT, R6, R3, PT ;  /* 0x000000030600720c */ /* 0x000fda0003f26070 */
[----:B------:R-:W-:Y:S02]  /*0280*/  @!P1 IMAD R4, R3, 0x4, R0 ;  /* 0x0000000403049824 */ /* 0x000fe400078e0200 */
[----:B------:R-:W-:Y:S04]  /*0290*/  @!P1 LDS R3, [R0] ;  /* 0x0000000000039984 */ /* 0x000fe80000000800 */
[----:B------:R-:W0:Y:S02]  /*02a0*/  @!P1 LDS R4, [R4] ;  /* 0x0000000004049984 */ /* 0x000e240000000800 */
[----:B0-----:R-:W-:-:S05]  /*02b0*/  @!P1 FADD R3, R3, R4 ;  /* 0x0000000403039221 */ /* 0x001fca0000000000 */
[----:B------:R1:W-:Y:S01]  /*02c0*/  @!P1 STS [R0], R3 ;  /* 0x0000000300009388 */ /* 0x0003e20000000800 */
[----:B------:R-:W-:Y:S01]  /*02d0*/  BAR.SYNC.DEFER_BLOCKING 0x0 ;  /* 0x0000000000007b1d */ /* 0x000fe20000010000 */
[----:B------:R-:W-:Y:S02]  /*02e0*/  ISETP.GT.U32.AND P1, PT, R2, 0x2, PT ;  /* 0x000000020200780c */ /* 0x000fe40003f24070 */
[----:B------:R-:W-:-:S11]  /*02f0*/  SHF.R.U32.HI R2, RZ, 0x1, R5 ;  /* 0x00000001ff027819 */ /* 0x000fd60000011605 */
[----:B-1----:R-:W-:Y:S05]  /*0300*/  @P1 BRA `(.L_x_1) ;  /* 0xfffffffc00d01947 */ /* 0x002fea000383ffff */
.L_x_0:
[----:B------:R-:W-:Y:S05]  /*0310*/  @P0 EXIT ;  /* 0x000000000000094d */ /* 0x000fea0003800000 */
[----:B------:R-:W1:Y:S01]  /*0320*/  S2UR UR5, SR_CgaCtaId ;  /* 0x00000000000579c3 */ /* 0x000e620000008800 */
[----:B------:R-:W-:-:S07]  /*0330*/  UMOV UR4, 0x400 ;  /* 0x0000040000047882 */ /* 0x000fce0000000000 */
[----:B0-----:R-:W0:Y:S01]  /*0340*/  LDC.64 R2, c[0x0][0x390] ;  /* 0x0000e400ff027b82 */ /* 0x001e220000000a00 */
[----:B-1----:R-:W-:-:S09]  /*0350*/  ULEA UR4, UR5, UR4, 0x18 ;  /* 0x0000000405047291 */ /* 0x002fd2000f8ec0ff */
[----:B------:R-:W0:Y:S04]  /*0360*/  LDS R5, [UR4] ;  /* 0x00000004ff057984 */ /* 0x000e280008000800 */
[----:B0-----:R-:W-:Y:S01]  /*0370*/  REDG.E.ADD.F32.FTZ.RN.STRONG.GPU desc[UR8][R2.64], R5 ;  /* 0x00000005020079a6 */ /* 0x001fe2000c12f308 */
[----:B------:R-:W-:Y:S05]  /*0380*/  EXIT ;  /* 0x000000000000794d */ /* 0x000fea0003800000 */
.L_x_2:
[----:B------:R-:W-:-:S00]  /*0390*/  BRA `(.L_x_2) ;  /* 0xfffffffc00fc7947 */ /* 0x000fc0000383ffff */
[----:B------:R-:W-:-:S00]  /*03a0*/  NOP ;  /* 0x0000000000007918 */ /* 0x000fc00000000000 */
        /* <DEDUP_REMOVED lines=13> */
.L_x_3:


//--------------------- .nv.shared._Z13dotProductGPUPfS_S_i --------------------------
	.section	.nv.shared._Z13dotProductGPUPfS_S_i,"aw",@nobits
	.sectionflags	@""
	.align	4
.nv.shared._Z13dotProductGPUPfS_S_i:
	.zero		5120


//--------------------- .nv.shared.reserved.0     --------------------------
	.section	.nv.shared.reserved.0,"aw",@nobits
	.weak		__nv_reservedSMEM_offset_0_alias
	.size		__nv_reservedSMEM_offset_0_alias, 0, 64
	.other		__nv_reservedSMEM_offset_0_alias,@"STO_CUDA_RESERVED_SHARED STV_DEFAULT"
__nv_reservedSMEM_offset_0_alias:
	.zero		0
	.zero		64


//--------------------- .nv.constant0._Z13dotProductGPUPfS_S_i --------------------------
	.section	.nv.constant0._Z13dotProductGPUPfS_S_i,"a",@progbits
	.sectionflags	@""
	.align	4
.nv.constant0._Z13dotProductGPUPfS_S_i:
	.zero		924


//--------------------- SYMBOLS --------------------------

	.type		.nv.reservedSmem.offset0,@object
	.size		.nv.reservedSmem.offset0,0x4
	.type		.nv.reservedSmem.cap,@object
	.size		.nv.reservedSmem.cap,0x4
